//
// Generated by NVIDIA NVVM Compiler
//
// Compiler Build ID: CL-36424714
// Cuda compilation tools, release 13.0, V13.0.88
// Based on NVVM 20.0.0
//

.version 9.0
.target sm_100
.address_size 64

	// .globl	_Z18spectral_classiffyP6uchar4iii
.const .align 4 .b8 device_class_means[384];

.visible .entry _Z18spectral_classiffyP6uchar4iii(
	.param .u64 .ptr .align 1 _Z18spectral_classiffyP6uchar4iii_param_0,
	.param .u32 _Z18spectral_classiffyP6uchar4iii_param_1,
	.param .u32 _Z18spectral_classiffyP6uchar4iii_param_2,
	.param .u32 _Z18spectral_classiffyP6uchar4iii_param_3
)
{
	.reg .pred 	%p<17>;
	.reg .b16 	%rs<8>;
	.reg .b32 	%r<61>;
	.reg .b32 	%f<60>;
	.reg .b64 	%rd<18>;

	ld.param.u64 	%rd5, [_Z18spectral_classiffyP6uchar4iii_param_0];
	ld.param.u32 	%r25, [_Z18spectral_classiffyP6uchar4iii_param_1];
	ld.param.u32 	%r26, [_Z18spectral_classiffyP6uchar4iii_param_2];
	ld.param.u32 	%r27, [_Z18spectral_classiffyP6uchar4iii_param_3];
	cvta.to.global.u64 	%rd1, %rd5;
	mov.u32 	%r28, %ntid.x;
	mov.u32 	%r29, %ctaid.x;
	mov.u32 	%r30, %tid.x;
	mad.lo.s32 	%r50, %r28, %r29, %r30;
	mov.u32 	%r31, %nctaid.x;
	mul.lo.s32 	%r2, %r31, %r28;
	mul.lo.s32 	%r3, %r27, %r26;
	setp.ge.s32 	%p1, %r50, %r3;
	@%p1 bra 	$L__BB0_13;
	setp.gt.s32 	%p2, %r25, 0;
	@%p2 bra 	$L__BB0_2;
	bra.uni 	$L__BB0_12;
$L__BB0_2:
	and.b32  	%r4, %r25, 3;
	and.b32  	%r5, %r25, 2147483644;
	and.b32  	%r6, %r25, 1;
	mov.u64 	%rd15, device_class_means;
	add.s64 	%rd9, %rd15, 24;
$L__BB0_3:
	setp.lt.u32 	%p4, %r25, 4;
	mul.wide.s32 	%rd8, %r50, 4;
	add.s64 	%rd2, %rd1, %rd8;
	.pragma "used_bytes_mask 7";
	ld.global.u32 	%r34, [%rd2];
	bfe.u32 	%r35, %r34, 0, 8;
	cvt.u16.u32 	%rs2, %r35;
	and.b16  	%rs3, %rs2, 255;
	bfe.u32 	%r36, %r34, 8, 8;
	cvt.u16.u32 	%rs4, %r36;
	and.b16  	%rs5, %rs4, 255;
	bfe.u32 	%r37, %r34, 16, 8;
	cvt.u16.u32 	%rs6, %r37;
	and.b16  	%rs7, %rs6, 255;
	cvt.rn.f32.u16 	%f1, %rs3;
	cvt.rn.f32.u16 	%f2, %rs5;
	cvt.rn.f32.u16 	%f3, %rs7;
	mov.f32 	%f58, 0f00800000;
	mov.b32 	%r57, 0;
	mov.u32 	%r53, %r57;
	@%p4 bra 	$L__BB0_6;
	mov.f32 	%f58, 0f00800000;
	mov.b32 	%r51, 0;
	mov.u64 	%rd17, %rd9;
	mov.u32 	%r53, %r51;
$L__BB0_5:
	.pragma "nounroll";
	ld.const.f32 	%f11, [%rd17+-24];
	ld.const.f32 	%f12, [%rd17+-20];
	ld.const.f32 	%f13, [%rd17+-16];
	mul.f32 	%f14, %f12, %f2;
	fma.rn.f32 	%f15, %f11, %f1, %f14;
	fma.rn.f32 	%f16, %f13, %f3, %f15;
	setp.gt.f32 	%p5, %f16, %f58;
	selp.f32 	%f17, %f16, %f58, %p5;
	selp.b32 	%r39, %r51, %r53, %p5;
	ld.const.f32 	%f18, [%rd17+-12];
	ld.const.f32 	%f19, [%rd17+-8];
	ld.const.f32 	%f20, [%rd17+-4];
	mul.f32 	%f21, %f19, %f2;
	fma.rn.f32 	%f22, %f18, %f1, %f21;
	fma.rn.f32 	%f23, %f20, %f3, %f22;
	setp.gt.f32 	%p6, %f23, %f17;
	selp.f32 	%f24, %f23, %f17, %p6;
	add.s32 	%r40, %r51, 1;
	selp.b32 	%r41, %r40, %r39, %p6;
	ld.const.f32 	%f25, [%rd17];
	ld.const.f32 	%f26, [%rd17+4];
	ld.const.f32 	%f27, [%rd17+8];
	mul.f32 	%f28, %f26, %f2;
	fma.rn.f32 	%f29, %f25, %f1, %f28;
	fma.rn.f32 	%f30, %f27, %f3, %f29;
	setp.gt.f32 	%p7, %f30, %f24;
	selp.f32 	%f31, %f30, %f24, %p7;
	add.s32 	%r42, %r51, 2;
	selp.b32 	%r43, %r42, %r41, %p7;
	ld.const.f32 	%f32, [%rd17+12];
	ld.const.f32 	%f33, [%rd17+16];
	ld.const.f32 	%f34, [%rd17+20];
	mul.f32 	%f35, %f33, %f2;
	fma.rn.f32 	%f36, %f32, %f1, %f35;
	fma.rn.f32 	%f37, %f34, %f3, %f36;
	setp.gt.f32 	%p8, %f37, %f31;
	selp.f32 	%f58, %f37, %f31, %p8;
	add.s32 	%r44, %r51, 3;
	selp.b32 	%r53, %r44, %r43, %p8;
	add.s64 	%rd17, %rd17, 48;
	add.s32 	%r51, %r51, 4;
	setp.ne.s32 	%p9, %r51, %r5;
	mov.u32 	%r57, %r5;
	@%p9 bra 	$L__BB0_5;
$L__BB0_6:
	setp.eq.s32 	%p10, %r4, 0;
	@%p10 bra 	$L__BB0_11;
	setp.eq.s32 	%p11, %r4, 1;
	@%p11 bra 	$L__BB0_9;
	mul.lo.s32 	%r46, %r57, 3;
	mul.wide.u32 	%rd11, %r46, 4;
	add.s64 	%rd13, %rd15, %rd11;
	ld.const.f32 	%f38, [%rd13];
	ld.const.f32 	%f39, [%rd13+4];
	ld.const.f32 	%f40, [%rd13+8];
	mul.f32 	%f41, %f39, %f2;
	fma.rn.f32 	%f42, %f38, %f1, %f41;
	fma.rn.f32 	%f43, %f40, %f3, %f42;
	setp.gt.f32 	%p12, %f43, %f58;
	selp.f32 	%f44, %f43, %f58, %p12;
	selp.b32 	%r47, %r57, %r53, %p12;
	add.s32 	%r48, %r57, 1;
	ld.const.f32 	%f45, [%rd13+12];
	ld.const.f32 	%f46, [%rd13+16];
	ld.const.f32 	%f47, [%rd13+20];
	mul.f32 	%f48, %f46, %f2;
	fma.rn.f32 	%f49, %f45, %f1, %f48;
	fma.rn.f32 	%f50, %f47, %f3, %f49;
	setp.gt.f32 	%p13, %f50, %f44;
	selp.f32 	%f58, %f50, %f44, %p13;
	selp.b32 	%r53, %r48, %r47, %p13;
	add.s32 	%r57, %r57, 2;
$L__BB0_9:
	setp.eq.s32 	%p14, %r6, 0;
	@%p14 bra 	$L__BB0_11;
	mul.lo.s32 	%r49, %r57, 3;
	mul.wide.u32 	%rd14, %r49, 4;
	add.s64 	%rd16, %rd15, %rd14;
	ld.const.f32 	%f51, [%rd16];
	ld.const.f32 	%f52, [%rd16+4];
	ld.const.f32 	%f53, [%rd16+8];
	mul.f32 	%f54, %f52, %f2;
	fma.rn.f32 	%f55, %f51, %f1, %f54;
	fma.rn.f32 	%f56, %f53, %f3, %f55;
	setp.gt.f32 	%p15, %f56, %f58;
	selp.b32 	%r53, %r57, %r53, %p15;
$L__BB0_11:
	st.global.u8 	[%rd2+3], %r53;
	add.s32 	%r50, %r50, %r2;
	setp.lt.s32 	%p16, %r50, %r3;
	@%p16 bra 	$L__BB0_3;
	bra.uni 	$L__BB0_13;
$L__BB0_12:
	mul.wide.s32 	%rd6, %r50, 4;
	add.s64 	%rd7, %rd1, %rd6;
	mov.b16 	%rs1, 0;
	st.global.u8 	[%rd7+3], %rs1;
	add.s32 	%r50, %r50, %r2;
	setp.lt.s32 	%p3, %r50, %r3;
	@%p3 bra 	$L__BB0_12;
$L__BB0_13:
	ret;

}


// ===== COMPILED SASS (sm_100) =====

	.target	sm_100

	.elftype	@"ET_EXEC"


//--------------------- .note.nv.tkinfo           --------------------------
	.section	.note.nv.tkinfo,"",@"SHT_NOTE"
	.sectionflags	@"SHF_NOTE_NV_TKINFO"
	.tkinfo
        /*0018*/ 	.word	0x00000002
        /*0030*/ 	.string	""
        /*0030*/ 	.string	"ptxas"
        /*0030*/ 	.string	"Cuda compilation tools, release 13.0, V13.0.88"
        /*0030*/ 	.string	"Build cuda_13.0.r13.0/compiler.36424714_0"
        /*0030*/ 	.string	"-arch sm_100 -m 64 "



//--------------------- .note.nv.cuinfo           --------------------------
	.section	.note.nv.cuinfo,"",@"SHT_NOTE"
	.sectionflags	@"SHF_NOTE_NV_CUINFO"
        /*0018*/ 	.short	0x0002
        /*001a*/ 	.short	0x0064
        /*001c*/ 	.short	0x0082
	.zero		2


//--------------------- .nv.info                  --------------------------
	.section	.nv.info,"",@"SHT_CUDA_INFO"
	.align	4


	//----- nvinfo : EIATTR_REGCOUNT
	.align		4
        /*0000*/ 	.byte	0x04, 0x2f
        /*0002*/ 	.short	(.L_2 - .L_1)
	.align		4
.L_1:
        /*0004*/ 	.word	index@(_Z18spectral_classiffyP6uchar4iii)
        /*0008*/ 	.word	0x0000001b


	//----- nvinfo : EIATTR_FRAME_SIZE
	.align		4
.L_2:
        /*000c*/ 	.byte	0x04, 0x11
        /*000e*/ 	.short	(.L_4 - .L_3)
	.align		4
.L_3:
        /*0010*/ 	.word	index@(_Z18spectral_classiffyP6uchar4iii)
        /*0014*/ 	.word	0x00000000


	//----- nvinfo : EIATTR_MIN_STACK_SIZE
	.align		4
.L_4:
        /*0018*/ 	.byte	0x04, 0x12
        /*001a*/ 	.short	(.L_6 - .L_5)
	.align		4
.L_5:
        /*001c*/ 	.word	index@(_Z18spectral_classiffyP6uchar4iii)
        /*0020*/ 	.word	0x00000000
.L_6:


//--------------------- .nv.compat                --------------------------
	.section	.nv.compat,"",@"SHT_CUDA_COMPAT_INFO"
	.align	4
        /*0000*/ 	.byte	0x02, 0x09, 0x00, 0x00, 0x02, 0x02, 0x01, 0x00, 0x02, 0x05, 0x05, 0x00, 0x03, 0x07, 0x01, 0x01
        /*0010*/ 	.byte	0x02, 0x03, 0x00, 0x00, 0x02, 0x06, 0x01, 0x00, 0x04, 0x0b, 0x08, 0x00, 0x09, 0x00, 0x00, 0x00
        /*0020*/ 	.byte	0x00, 0x00, 0x00, 0x00


//--------------------- .nv.info._Z18spectral_classiffyP6uchar4iii --------------------------
	.section	.nv.info._Z18spectral_classiffyP6uchar4iii,"",@"SHT_CUDA_INFO"
	.sectionflags	@""
	.align	4


	//----- nvinfo : EIATTR_CUDA_API_VERSION
	.align		4
        /*0000*/ 	.byte	0x04, 0x37
        /*0002*/ 	.short	(.L_8 - .L_7)
.L_7:
        /*0004*/ 	.word	0x00000082


	//----- nvinfo : EIATTR_KPARAM_INFO
	.align		4
.L_8:
        /*0008*/ 	.byte	0x04, 0x17
        /*000a*/ 	.short	(.L_10 - .L_9)
.L_9:
        /*000c*/ 	.word	0x00000000
        /*0010*/ 	.short	0x0003
        /*0012*/ 	.short	0x0010
        /*0014*/ 	.byte	0x00, 0xf0, 0x11, 0x00


	//----- nvinfo : EIATTR_KPARAM_INFO
	.align		4
.L_10:
        /*0018*/ 	.byte	0x04, 0x17
        /*001a*/ 	.short	(.L_12 - .L_11)
.L_11:
        /*001c*/ 	.word	0x00000000
        /*0020*/ 	.short	0x0002
        /*0022*/ 	.short	0x000c
        /*0024*/ 	.byte	0x00, 0xf0, 0x11, 0x00


	//----- nvinfo : EIATTR_KPARAM_INFO
	.align		4
.L_12:
        /*0028*/ 	.byte	0x04, 0x17
        /*002a*/ 	.short	(.L_14 - .L_13)
.L_13:
        /*002c*/ 	.word	0x00000000
        /*0030*/ 	.short	0x0001
        /*0032*/ 	.short	0x0008
        /*0034*/ 	.byte	0x00, 0xf0, 0x11, 0x00


	//----- nvinfo : EIATTR_KPARAM_INFO
	.align		4
.L_14:
        /*0038*/ 	.byte	0x04, 0x17
        /*003a*/ 	.short	(.L_16 - .L_15)
.L_15:
        /*003c*/ 	.word	0x00000000
        /*0040*/ 	.short	0x0000
        /*0042*/ 	.short	0x0000
        /*0044*/ 	.byte	0x00, 0xf5, 0x21, 0x00


	//----- nvinfo : EIATTR_SPARSE_MMA_MASK
	.align		4
.L_16:
        /*0048*/ 	.byte	0x03, 0x50
        /*004a*/ 	.short	0x0000


	//----- nvinfo : EIATTR_MAXREG_COUNT
	.align		4
        /*004c*/ 	.byte	0x03, 0x1b
        /*004e*/ 	.short	0x00ff


	//----- nvinfo : EIATTR_MERCURY_ISA_VERSION
	.align		4
        /*0050*/ 	.byte	0x03, 0x5f
        /*0052*/ 	.short	0x0101


	//----- nvinfo : EIATTR_UNUSED_LOAD_BYTE_OFFSET
	.align		4
        /*0054*/ 	.byte	0x04, 0x44
        /*0056*/ 	.short	(.L_18 - .L_17)


	//   ....[0]....
.L_17:
        /*0058*/ 	.word	0x000001c0
        /*005c*/ 	.word	0x00000007


	//----- nvinfo : EIATTR_VRC_CTA_INIT_COUNT
	.align		4
.L_18:
        /*0060*/ 	.byte	0x02, 0x4a
	.zero		1
	.zero		1


	//----- nvinfo : EIATTR_EXIT_INSTR_OFFSETS
	.align		4
        /*0064*/ 	.byte	0x04, 0x1c
        /*0066*/ 	.short	(.L_20 - .L_19)


	//   ....[0]....
.L_19:
        /*0068*/ 	.word	0x000000b0


	//   ....[1]....
        /*006c*/ 	.word	0x00000160


	//   ....[2]....
        /*0070*/ 	.word	0x00000740


	//----- nvinfo : EIATTR_CRS_STACK_SIZE
	.align		4
.L_20:
        /*0074*/ 	.byte	0x04, 0x1e
        /*0076*/ 	.short	(.L_22 - .L_21)
.L_21:
        /*0078*/ 	.word	0x00000000


	//----- nvinfo : EIATTR_CBANK_PARAM_SIZE
	.align		4
.L_22:
        /*007c*/ 	.byte	0x03, 0x19
        /*007e*/ 	.short	0x0014


	//----- nvinfo : EIATTR_PARAM_CBANK
	.align		4
        /*0080*/ 	.byte	0x04, 0x0a
        /*0082*/ 	.short	(.L_24 - .L_23)
	.align		4
.L_23:
        /*0084*/ 	.word	index@(.nv.constant0._Z18spectral_classiffyP6uchar4iii)
        /*0088*/ 	.short	0x0380
        /*008a*/ 	.short	0x0014


	//----- nvinfo : EIATTR_SW_WAR
	.align		4
.L_24:
        /*008c*/ 	.byte	0x04, 0x36
        /*008e*/ 	.short	(.L_26 - .L_25)
.L_25:
        /*0090*/ 	.word	0x00000008
.L_26:


//--------------------- .nv.callgraph             --------------------------
	.section	.nv.callgraph,"",@"SHT_CUDA_CALLGRAPH"
	.align	4
	.sectionentsize	8
	.align		4
        /*0000*/ 	.word	0x00000000
	.align		4
        /*0004*/ 	.word	0xffffffff
	.align		4
        /*0008*/ 	.word	0x00000000
	.align		4
        /*000c*/ 	.word	0xfffffffe
	.align		4
        /*0010*/ 	.word	0x00000000
	.align		4
        /*0014*/ 	.word	0xfffffffd
	.align		4
        /*0018*/ 	.word	0x00000000
	.align		4
        /*001c*/ 	.word	0xfffffffc


//--------------------- .nv.constant3             --------------------------
	.section	.nv.constant3,"a",@progbits
	.align	4
.nv.constant3:
	.type		device_class_means,@object
	.size		device_class_means,(.L_0 - device_class_means)
device_class_means:
	.zero		384
.L_0:


//--------------------- .text._Z18spectral_classiffyP6uchar4iii --------------------------
	.section	.text._Z18spectral_classiffyP6uchar4iii,"ax",@progbits
	.align	128
        .global         _Z18spectral_classiffyP6uchar4iii
        .type           _Z18spectral_classiffyP6uchar4iii,@function
        .size           _Z18spectral_classiffyP6uchar4iii,(.L_x_8 - _Z18spectral_classiffyP6uchar4iii)
        .other          _Z18spectral_classiffyP6uchar4iii,@"STO_CUDA_ENTRY STV_DEFAULT"
_Z18spectral_classiffyP6uchar4iii:
.text._Z18spectral_classiffyP6uchar4iii:
[----:B------:R-:W-:Y:S01]  /*0000*/  LDC R1, c[0x0][0x37c] ;  /* 0x0000df00ff017b82 */ /* 0x000fe20000000800 */
[----:B------:R-:W0:Y:S01]  /*0010*/  S2R R0, SR_CTAID.X ;  /* 0x0000000000007919 */ /* 0x000e220000002500 */
[----:B------:R-:W1:Y:S01]  /*0020*/  LDCU UR5, c[0x0][0x390] ;  /* 0x00007200ff0577ac */ /* 0x000e620008000800 */
[----:B------:R-:W0:Y:S01]  /*0030*/  S2R R3, SR_TID.X ;  /* 0x0000000000037919 */ /* 0x000e220000002100 */
[----:B------:R-:W1:Y:S01]  /*0040*/  LDCU UR7, c[0x0][0x38c] ;  /* 0x00007180ff0777ac */ /* 0x000e620008000800 */
[----:B------:R-:W0:Y:S01]  /*0050*/  LDCU UR4, c[0x0][0x360] ;  /* 0x00006c00ff0477ac */ /* 0x000e220008000800 */
[----:B------:R-:W2:Y:S01]  /*0060*/  LDCU UR6, c[0x0][0x370] ;  /* 0x00006e00ff0677ac */ /* 0x000ea20008000800 */
[----:B-1----:R-:W-:Y:S01]  /*0070*/  UIMAD UR5, UR5, UR7, URZ ;  /* 0x00000007050572a4 */ /* 0x002fe2000f8e02ff */
[----:B0-----:R-:W-:Y:S01]  /*0080*/  IMAD R0, R0, UR4, R3 ;  /* 0x0000000400007c24 */ /* 0x001fe2000f8e0203 */
[----:B--2---:R-:W-:-:S04]  /*0090*/  UIMAD UR4, UR4, UR6, URZ ;  /* 0x00000006040472a4 */ /* 0x004fc8000f8e02ff */
[----:B------:R-:W-:-:S13]  /*00a0*/  ISETP.GE.AND P0, PT, R0, UR5, PT ;  /* 0x0000000500007c0c */ /* 0x000fda000bf06270 */
[----:B------:R-:W-:Y:S05]  /*00b0*/  @P0 EXIT ;  /* 0x000000000000094d */ /* 0x000fea0003800000 */
[----:B------:R-:W0:Y:S01]  /*00c0*/  LDCU UR6, c[0x0][0x388] ;  /* 0x00007100ff0677ac */ /* 0x000e220008000800 */
[----:B------:R-:W1:Y:S01]  /*00d0*/  LDCU.64 UR8, c[0x0][0x358] ;  /* 0x00006b00ff0877ac */ /* 0x000e620008000a00 */
[----:B0-----:R-:W-:-:S09]  /*00e0*/  UISETP.GT.AND UP0, UPT, UR6, URZ, UPT ;  /* 0x000000ff0600728c */ /* 0x001fd2000bf04270 */
[----:B-1----:R-:W-:Y:S05]  /*00f0*/  BRA.U UP0, `(.L_x_0) ;  /* 0x00000001001c7547 */ /* 0x002fea000b800000 */
[----:B------:R-:W0:Y:S02]  /*0100*/  LDC.64 R4, c[0x0][0x380] ;  /* 0x0000e000ff047b82 */ /* 0x000e240000000a00 */
.L_x_1:
[----:B0-----:R-:W-:-:S04]  /*0110*/  IMAD.WIDE R2, R0, 0x4, R4 ;  /* 0x0000000400027825 */ /* 0x001fc800078e0204 */
[----:B------:R-:W-:Y:S01]  /*0120*/  VIADD R0, R0, UR4 ;  /* 0x0000000400007c36 */ /* 0x000fe20008000000 */
[----:B------:R1:W-:Y:S04]  /*0130*/  STG.E.U8 desc[UR8][R2.64+0x3], RZ ;  /* 0x000003ff02007986 */ /* 0x0003e8000c101108 */
[----:B------:R-:W-:-:S13]  /*0140*/  ISETP.GE.AND P0, PT, R0, UR5, PT ;  /* 0x0000000500007c0c */ /* 0x000fda000bf06270 */
[----:B-1----:R-:W-:Y:S05]  /*0150*/  @!P0 BRA `(.L_x_1) ;  /* 0xfffffffc00ec8947 */ /* 0x002fea000383ffff */
[----:B------:R-:W-:Y:S05]  /*0160*/  EXIT ;  /* 0x000000000000794d */ /* 0x000fea0003800000 */
.L_x_0:
[----:B------:R-:W-:Y:S02]  /*0170*/  ULOP3.LUT UR7, UR6, 0x3, URZ, 0xc0, !UPT ;  /* 0x0000000306077892 */ /* 0x000fe4000f8ec0ff */
[----:B------:R-:W-:-:S12]  /*0180*/  ULOP3.LUT UR6, UR6, 0x7ffffffc, URZ, 0xc0, !UPT ;  /* 0x7ffffffc06067892 */ /* 0x000fd8000f8ec0ff */
.L_x_6:
[----:B0-----:R-:W0:Y:S08]  /*0190*/  LDC.64 R2, c[0x0][0x380] ;  /* 0x0000e000ff027b82 */ /* 0x001e300000000a00 */
[----:B------:R-:W1:Y:S01]  /*01a0*/  LDC R20, c[0x0][0x388] ;  /* 0x0000e200ff147b82 */ /* 0x000e620000000800 */
[----:B0-----:R-:W-:-:S05]  /*01b0*/  IMAD.WIDE R2, R0, 0x4, R2 ;  /* 0x0000000400027825 */ /* 0x001fca00078e0202 */
[----:B------:R-:W2:Y:S01]  /*01c0*/  LDG.E R4, desc[UR8][R2.64] ;  /* 0x0000000802047981 */ /* 0x000ea2000c1e1900 */
[----:B------:R-:W-:Y:S01]  /*01d0*/  IADD3 R0, PT, PT, R0, UR4, RZ ;  /* 0x0000000400007c10 */ /* 0x000fe2000fffe0ff */
[----:B------:R-:W-:Y:S01]  /*01e0*/  HFMA2 R8, -RZ, RZ, 0, 0 ;  /* 0x00000000ff087431 */ /* 0x000fe200000001ff */
[----:B-1----:R-:W-:Y:S01]  /*01f0*/  ISETP.GE.U32.AND P1, PT, R20, 0x4, PT ;  /* 0x000000041400780c */ /* 0x002fe20003f26070 */
[----:B------:R-:W-:Y:S01]  /*0200*/  IMAD.MOV.U32 R16, RZ, RZ, 0x800000 ;  /* 0x00800000ff107424 */ /* 0x000fe200078e00ff */
[----:B------:R-:W-:Y:S01]  /*0210*/  ISETP.GE.AND P0, PT, R0, UR5, PT ;  /* 0x0000000500007c0c */ /* 0x000fe2000bf06270 */
[----:B------:R-:W-:Y:S01]  /*0220*/  IMAD.MOV.U32 R17, RZ, RZ, RZ ;  /* 0x000000ffff117224 */ /* 0x000fe200078e00ff */
[C---:B--2---:R-:W-:Y:S02]  /*0230*/  PRMT R19, R4.reuse, 0x7770, RZ ;  /* 0x0000777004137816 */ /* 0x044fe400000000ff */
[C---:B------:R-:W-:Y:S02]  /*0240*/  PRMT R18, R4.reuse, 0x7771, RZ ;  /* 0x0000777104127816 */ /* 0x040fe400000000ff */
[----:B------:R-:W-:-:S02]  /*0250*/  PRMT R21, R4, 0x7772, RZ ;  /* 0x0000777204157816 */ /* 0x000fc400000000ff */
[----:B------:R-:W-:Y:S02]  /*0260*/  I2FP.F32.U32 R19, R19 ;  /* 0x0000001300137245 */ /* 0x000fe40000201000 */
[----:B------:R-:W-:Y:S02]  /*0270*/  I2FP.F32.U32 R18, R18 ;  /* 0x0000001200127245 */ /* 0x000fe40000201000 */
[----:B------:R-:W-:Y:S01]  /*0280*/  I2FP.F32.U32 R21, R21 ;  /* 0x0000001500157245 */ /* 0x000fe20000201000 */
[----:B------:R-:W-:Y:S06]  /*0290*/  @!P1 BRA `(.L_x_2) ;  /* 0x00000000009c9947 */ /* 0x000fec0003800000 */
[----:B------:R-:W-:Y:S01]  /*02a0*/  MOV R16, 0x800000 ;  /* 0x0080000000107802 */ /* 0x000fe20000000f00 */
[----:B------:R-:W-:Y:S01]  /*02b0*/  IMAD.MOV.U32 R22, RZ, RZ, RZ ;  /* 0x000000ffff167224 */ /* 0x000fe200078e00ff */
[----:B------:R-:W-:Y:S01]  /*02c0*/  MOV R23, 0x18 ;  /* 0x0000001800177802 */ /* 0x000fe20000000f00 */
[----:B------:R-:W-:-:S07]  /*02d0*/  IMAD.MOV.U32 R17, RZ, RZ, RZ ;  /* 0x000000ffff117224 */ /* 0x000fce00078e00ff */
.L_x_3:
[----:B------:R-:W0:Y:S08]  /*02e0*/  LDC.64 R4, c[0x3][R23+-0x18] ;  /* 0x00fffa0017047b82 */ /* 0x000e300000000a00 */
[----:B------:R-:W1:Y:S08]  /*02f0*/  LDC.64 R6, c[0x3][R23+-0x8] ;  /* 0x00fffe0017067b82 */ /* 0x000e700000000a00 */
[----:B------:R-:W2:Y:S08]  /*0300*/  LDC.64 R8, c[0x3][R23+-0x10] ;  /* 0x00fffc0017087b82 */ /* 0x000eb00000000a00 */
[----:B------:R-:W3:Y:S01]  /*0310*/  LDC.64 R10, c[0x3][R23] ;  /* 0x00c00000170a7b82 */ /* 0x000ee20000000a00 */
[----:B0-----:R-:W-:-:S04]  /*0320*/  FMUL R24, R18, R5 ;  /* 0x0000000512187220 */ /* 0x001fc80000400000 */
[----:B------:R-:W-:-:S03]  /*0330*/  FFMA R4, R19, R4, R24 ;  /* 0x0000000413047223 */ /* 0x000fc60000000018 */
[----:B------:R0:W4:Y:S01]  /*0340*/  LDC.64 R12, c[0x3][R23+0x8] ;  /* 0x00c00200170c7b82 */ /* 0x0001220000000a00 */
[----:B-1----:R-:W-:-:S07]  /*0350*/  FMUL R6, R18, R6 ;  /* 0x0000000612067220 */ /* 0x002fce0000400000 */
[----:B------:R0:W1:Y:S01]  /*0360*/  LDC.64 R14, c[0x3][R23+0x10] ;  /* 0x00c00400170e7b82 */ /* 0x0000620000000a00 */
[----:B--2---:R-:W-:Y:S01]  /*0370*/  FFMA R5, R21, R8, R4 ;  /* 0x0000000815057223 */ /* 0x004fe20000000004 */
[----:B------:R-:W-:-:S04]  /*0380*/  FFMA R6, R19, R9, R6 ;  /* 0x0000000913067223 */ /* 0x000fc80000000006 */
[-C--:B------:R-:W-:Y:S01]  /*0390*/  FSETP.GT.AND P2, PT, R5, R16.reuse, PT ;  /* 0x000000100500720b */ /* 0x080fe20003f44000 */
[----:B------:R-:W-:Y:S01]  /*03a0*/  FFMA R6, R21, R7, R6 ;  /* 0x0000000715067223 */ /* 0x000fe20000000006 */
[----:B---3--:R-:W-:Y:S01]  /*03b0*/  FMUL R4, R18, R11 ;  /* 0x0000000b12047220 */ /* 0x008fe20000400000 */
[----:B0-----:R-:W-:Y:S02]  /*03c0*/  IADD3 R23, PT, PT, R23, 0x30, RZ ;  /* 0x0000003017177810 */ /* 0x001fe40007ffe0ff */
[----:B------:R-:W-:Y:S01]  /*03d0*/  FSEL R5, R5, R16, P2 ;  /* 0x0000001005057208 */ /* 0x000fe20001000000 */
[----:B------:R-:W-:Y:S01]  /*03e0*/  FFMA R4, R19, R10, R4 ;  /* 0x0000000a13047223 */ /* 0x000fe20000000004 */
[----:B------:R-:W-:Y:S02]  /*03f0*/  SEL R17, R22, R17, P2 ;  /* 0x0000001116117207 */ /* 0x000fe40001000000 */
[----:B------:R-:W-:Y:S01]  /*0400*/  FSETP.GT.AND P3, PT, R6, R5, PT ;  /* 0x000000050600720b */ /* 0x000fe20003f64000 */
[----:B----4-:R-:W-:-:S03]  /*0410*/  FFMA R4, R21, R12, R4 ;  /* 0x0000000c15047223 */ /* 0x010fc60000000004 */
[----:B------:R-:W-:-:S04]  /*0420*/  FSEL R5, R6, R5, P3 ;  /* 0x0000000506057208 */ /* 0x000fc80001800000 */
[----:B------:R-:W-:Y:S01]  /*0430*/  FSETP.GT.AND P4, PT, R4, R5, PT ;  /* 0x000000050400720b */ /* 0x000fe20003f84000 */
[----:B-1----:R-:W-:-:S03]  /*0440*/  FMUL R14, R18, R14 ;  /* 0x0000000e120e7220 */ /* 0x002fc60000400000 */
[----:B------:R-:W-:Y:S01]  /*0450*/  FSEL R4, R4, R5, P4 ;  /* 0x0000000504047208 */ /* 0x000fe20002000000 */
[----:B------:R-:W-:Y:S01]  /*0460*/  FFMA R14, R19, R13, R14 ;  /* 0x0000000d130e7223 */ /* 0x000fe2000000000e */
[----:B------:R-:W-:-:S03]  /*0470*/  @P3 IADD3 R17, PT, PT, R22, 0x1, RZ ;  /* 0x0000000116113810 */ /* 0x000fc60007ffe0ff */
[----:B------:R-:W-:-:S04]  /*0480*/  FFMA R15, R21, R15, R14 ;  /* 0x0000000f150f7223 */ /* 0x000fc8000000000e */
[----:B------:R-:W-:Y:S01]  /*0490*/  @P4 VIADD R17, R22, 0x2 ;  /* 0x0000000216114836 */ /* 0x000fe20000000000 */
[----:B------:R-:W-:-:S04]  /*04a0*/  FSETP.GT.AND P1, PT, R15, R4, PT ;  /* 0x000000040f00720b */ /* 0x000fc80003f24000 */
[----:B------:R-:W-:-:S09]  /*04b0*/  FSEL R16, R15, R4, P1 ;  /* 0x000000040f107208 */ /* 0x000fd20000800000 */
[C---:B------:R-:W-:Y:S01]  /*04c0*/  @P1 IADD3 R17, PT, PT, R22.reuse, 0x3, RZ ;  /* 0x0000000316111810 */ /* 0x040fe20007ffe0ff */
[----:B------:R-:W-:-:S05]  /*04d0*/  VIADD R22, R22, 0x4 ;  /* 0x0000000416167836 */ /* 0x000fca0000000000 */
[----:B------:R-:W-:-:S13]  /*04e0*/  ISETP.NE.AND P2, PT, R22, UR6, PT ;  /* 0x0000000616007c0c */ /* 0x000fda000bf45270 */
[----:B------:R-:W-:Y:S05]  /*04f0*/  @P2 BRA `(.L_x_3) ;  /* 0xfffffffc00782947 */ /* 0x000fea000383ffff */
[----:B------:R-:W-:-:S07]  /*0500*/  IMAD.U32 R8, RZ, RZ, UR6 ;  /* 0x00000006ff087e24 */ /* 0x000fce000f8e00ff */
.L_x_2:
[----:B------:R-:W-:-:S09]  /*0510*/  UISETP.NE.AND UP0, UPT, UR7, URZ, UPT ;  /* 0x000000ff0700728c */ /* 0x000fd2000bf05270 */
[----:B------:R-:W-:Y:S05]  /*0520*/  BRA.U !UP0, `(.L_x_4) ;  /* 0x00000001087c7547 */ /* 0x000fea000b800000 */
[----:B------:R-:W-:Y:S01]  /*0530*/  UISETP.NE.AND UP0, UPT, UR7, 0x1, UPT ;  /* 0x000000010700788c */ /* 0x000fe2000bf05270 */
[----:B------:R-:W-:-:S08]  /*0540*/  LOP3.LUT P3, RZ, R20, 0x1, RZ, 0xc0, !PT ;  /* 0x0000000114ff7812 */ /* 0x000fd0000786c0ff */
[----:B------:R-:W-:Y:S05]  /*0550*/  BRA.U !UP0, `(.L_x_5) ;  /* 0x0000000108487547 */ /* 0x000fea000b800000 */
[----:B------:R-:W-:-:S05]  /*0560*/  IMAD R4, R8, 0x3, RZ ;  /* 0x0000000308047824 */ /* 0x000fca00078e02ff */
[----:B------:R-:W-:-:S04]  /*0570*/  SHF.L.U32 R9, R4, 0x2, RZ ;  /* 0x0000000204097819 */ /* 0x000fc800000006ff */
[----:B------:R-:W0:Y:S08]  /*0580*/  LDC.64 R10, c[0x3][R9] ;  /* 0x00c00000090a7b82 */ /* 0x000e300000000a00 */
[----:B------:R-:W1:Y:S08]  /*0590*/  LDC.64 R4, c[0x3][R9+0x10] ;  /* 0x00c0040009047b82 */ /* 0x000e700000000a00 */
[----:B------:R-:W2:Y:S01]  /*05a0*/  LDC.64 R6, c[0x3][R9+0x8] ;  /* 0x00c0020009067b82 */ /* 0x000ea20000000a00 */
[----:B0-----:R-:W-:-:S04]  /*05b0*/  FMUL R12, R18, R11 ;  /* 0x0000000b120c7220 */ /* 0x001fc80000400000 */
[----:B------:R-:W-:Y:S01]  /*05c0*/  FFMA R10, R19, R10, R12 ;  /* 0x0000000a130a7223 */ /* 0x000fe2000000000c */
[----:B-1----:R-:W-:-:S03]  /*05d0*/  FMUL R4, R18, R4 ;  /* 0x0000000412047220 */ /* 0x002fc60000400000 */
[----:B--2---:R-:W-:Y:S01]  /*05e0*/  FFMA R11, R21, R6, R10 ;  /* 0x00000006150b7223 */ /* 0x004fe2000000000a */
[----:B------:R-:W-:-:S04]  /*05f0*/  FFMA R4, R19, R7, R4 ;  /* 0x0000000713047223 */ /* 0x000fc80000000004 */
[----:B------:R-:W-:Y:S01]  /*0600*/  FSETP.GT.AND P1, PT, R11, R16, PT ;  /* 0x000000100b00720b */ /* 0x000fe20003f24000 */
[----:B------:R-:W-:-:S03]  /*0610*/  FFMA R5, R21, R5, R4 ;  /* 0x0000000515057223 */ /* 0x000fc60000000004 */
[----:B------:R-:W-:Y:S02]  /*0620*/  FSEL R16, R11, R16, P1 ;  /* 0x000000100b107208 */ /* 0x000fe40000800000 */
[----:B------:R-:W-:Y:S02]  /*0630*/  SEL R17, R8, R17, P1 ;  /* 0x0000001108117207 */ /* 0x000fe40000800000 */
[----:B------:R-:W-:-:S04]  /*0640*/  FSETP.GT.AND P2, PT, R5, R16, PT ;  /* 0x000000100500720b */ /* 0x000fc80003f44000 */
[----:B------:R-:W-:-:S09]  /*0650*/  FSEL R16, R5, R16, P2 ;  /* 0x0000001005107208 */ /* 0x000fd20001000000 */
[C---:B------:R-:W-:Y:S01]  /*0660*/  @P2 VIADD R17, R8.reuse, 0x1 ;  /* 0x0000000108112836 */ /* 0x040fe20000000000 */
[----:B------:R-:W-:-:S07]  /*0670*/  IADD3 R8, PT, PT, R8, 0x2, RZ ;  /* 0x0000000208087810 */ /* 0x000fce0007ffe0ff */
.L_x_5:
[----:B------:R-:W-:Y:S05]  /*0680*/  @!P3 BRA `(.L_x_4) ;  /* 0x000000000024b947 */ /* 0x000fea0003800000 */
[----:B------:R-:W-:-:S04]  /*0690*/  IMAD R4, R8, 0x3, RZ ;  /* 0x0000000308047824 */ /* 0x000fc800078e02ff */
[----:B------:R-:W-:-:S04]  /*06a0*/  IMAD.SHL.U32 R4, R4, 0x4, RZ ;  /* 0x0000000404047824 */ /* 0x000fc800078e00ff */
[----:B------:R-:W0:Y:S08]  /*06b0*/  LDC.64 R6, c[0x3][R4] ;  /* 0x00c0000004067b82 */ /* 0x000e300000000a00 */
[----:B------:R-:W1:Y:S01]  /*06c0*/  LDC R10, c[0x3][R4+0x8] ;  /* 0x00c00200040a7b82 */ /* 0x000e620000000800 */
[----:B0-----:R-:W-:-:S04]  /*06d0*/  FMUL R18, R18, R7 ;  /* 0x0000000712127220 */ /* 0x001fc80000400000 */
[----:B------:R-:W-:-:S04]  /*06e0*/  FFMA R6, R19, R6, R18 ;  /* 0x0000000613067223 */ /* 0x000fc80000000012 */
[----:B-1----:R-:W-:-:S05]  /*06f0*/  FFMA R21, R21, R10, R6 ;  /* 0x0000000a15157223 */ /* 0x002fca0000000006 */
[----:B------:R-:W-:-:S04]  /*0700*/  FSETP.GT.AND P1, PT, R21, R16, PT ;  /* 0x000000101500720b */ /* 0x000fc80003f24000 */
[----:B------:R-:W-:-:S09]  /*0710*/  SEL R17, R8, R17, P1 ;  /* 0x0000001108117207 */ /* 0x000fd20000800000 */
.L_x_4:
[----:B------:R0:W-:Y:S01]  /*0720*/  STG.E.U8 desc[UR8][R2.64+0x3], R17 ;  /* 0x0000031102007986 */ /* 0x0001e2000c101108 */
[----:B------:R-:W-:Y:S05]  /*0730*/  @!P0 BRA `(.L_x_6) ;  /* 0xfffffff800948947 */ /* 0x000fea000383ffff */
[----:B------:R-:W-:Y:S05]  /*0740*/  EXIT ;  /* 0x000000000000794d */ /* 0x000fea0003800000 */
.L_x_7:
[----:B------:R-:W-:-:S00]  /*0750*/  BRA `(.L_x_7) ;  /* 0xfffffffc00fc7947 */ /* 0x000fc0000383ffff */
[----:B------:R-:W-:-:S00]  /*0760*/  NOP ;  /* 0x0000000000007918 */ /* 0x000fc00000000000 */
        /* <DEDUP_REMOVED lines=9> */
.L_x_8:


//--------------------- .nv.shared.reserved.0     --------------------------
	.section	.nv.shared.reserved.0,"aw",@nobits
	.weak		__nv_reservedSMEM_offset_0_alias
	.size		__nv_reservedSMEM_offset_0_alias, 0, 64
	.other		__nv_reservedSMEM_offset_0_alias,@"STO_CUDA_RESERVED_SHARED STV_DEFAULT"
__nv_reservedSMEM_offset_0_alias:
	.zero		0
	.zero		64


//--------------------- .nv.constant0._Z18spectral_classiffyP6uchar4iii --------------------------
	.section	.nv.constant0._Z18spectral_classiffyP6uchar4iii,"a",@progbits
	.sectionflags	@""
	.align	4
.nv.constant0._Z18spectral_classiffyP6uchar4iii:
	.zero		916


//--------------------- SYMBOLS --------------------------

	.type		.nv.reservedSmem.offset0,@object
	.size		.nv.reservedSmem.offset0,0x4
